	.headerflags	@"EF_CUDA_TEXMODE_UNIFIED EF_CUDA_64BIT_ADDRESS EF_CUDA_ACCELERATORS EF_CUDA_SM90 EF_CUDA_VIRTUAL_SM(EF_CUDA_SM90)"
	.elftype	@"ET_EXEC"


//--------------------- .nv.info                  --------------------------
	.section	.nv.info,"",@"SHT_CUDA_INFO"
	.align	4


	//----- nvinfo : EIATTR_REGCOUNT
	.align		4
        /*0000*/ 	.byte	0x04, 0x2f
        /*0002*/ 	.short	(.L_3 - .L_2)
	.align		4
.L_2:
        /*0004*/ 	.word	index@(triton_poi_fused__native_batch_norm_legit_no_training_add_relu_14)
        /*0008*/ 	.word	0x00000014


	//----- nvinfo : EIATTR_MIN_STACK_SIZE
	.align		4
.L_3:
        /*000c*/ 	.byte	0x04, 0x12
        /*000e*/ 	.short	(.L_5 - .L_4)
	.align		4
.L_4:
        /*0010*/ 	.word	index@(triton_poi_fused__native_batch_norm_legit_no_training_add_relu_14)
        /*0014*/ 	.word	0x00000000


	//----- nvinfo : EIATTR_FRAME_SIZE
	.align		4
.L_5:
        /*0018*/ 	.byte	0x04, 0x11
        /*001a*/ 	.short	(.L_7 - .L_6)
	.align		4
.L_6:
        /*001c*/ 	.word	index@(triton_poi_fused__native_batch_norm_legit_no_training_add_relu_14)
        /*0020*/ 	.word	0x00000000


	//----- nvinfo : EIATTR_MIN_STACK_SIZE
	.align		4
.L_7:
        /*0024*/ 	.byte	0x04, 0x12
        /*0026*/ 	.short	(.L_9 - .L_8)
	.align		4
.L_8:
        /*0028*/ 	.word	index@(triton_poi_fused__native_batch_norm_legit_no_training_add_relu_14)
        /*002c*/ 	.word	0x00000000
.L_9:


//--------------------- .nv.info.triton_poi_fused__native_batch_norm_legit_no_training_add_relu_14 --------------------------
	.section	.nv.info.triton_poi_fused__native_batch_norm_legit_no_training_add_relu_14,"",@"SHT_CUDA_INFO"
	.sectionflags	@""
	.align	4


	//----- nvinfo : EIATTR_CUDA_API_VERSION
	.align		4
        /*0000*/ 	.byte	0x04, 0x37
        /*0002*/ 	.short	(.L_11 - .L_10)
.L_10:
        /*0004*/ 	.word	0x0000007c


	//----- nvinfo : EIATTR_KPARAM_INFO
	.align		4
.L_11:
        /*0008*/ 	.byte	0x04, 0x17
        /*000a*/ 	.short	(.L_13 - .L_12)
.L_12:
        /*000c*/ 	.word	0x00000000
        /*0010*/ 	.short	0x0007
        /*0012*/ 	.short	0x0038
        /*0014*/ 	.byte	0x00, 0xf0, 0x11, 0x00


	//----- nvinfo : EIATTR_KPARAM_INFO
	.align		4
.L_13:
        /*0018*/ 	.byte	0x04, 0x17
        /*001a*/ 	.short	(.L_15 - .L_14)
.L_14:
        /*001c*/ 	.word	0x00000000
        /*0020*/ 	.short	0x0006
        /*0022*/ 	.short	0x0030
        /*0024*/ 	.byte	0x00, 0xf4, 0x21, 0x00


	//----- nvinfo : EIATTR_KPARAM_INFO
	.align		4
.L_15:
        /*0028*/ 	.byte	0x04, 0x17
        /*002a*/ 	.short	(.L_17 - .L_16)
.L_16:
        /*002c*/ 	.word	0x00000000
        /*0030*/ 	.short	0x0005
        /*0032*/ 	.short	0x0028
        /*0034*/ 	.byte	0x00, 0xf4, 0x21, 0x00


	//----- nvinfo : EIATTR_KPARAM_INFO
	.align		4
.L_17:
        /*0038*/ 	.byte	0x04, 0x17
        /*003a*/ 	.short	(.L_19 - .L_18)
.L_18:
        /*003c*/ 	.word	0x00000000
        /*0040*/ 	.short	0x0004
        /*0042*/ 	.short	0x0020
        /*0044*/ 	.byte	0x00, 0xf4, 0x21, 0x00


	//----- nvinfo : EIATTR_KPARAM_INFO
	.align		4
.L_19:
        /*0048*/ 	.byte	0x04, 0x17
        /*004a*/ 	.short	(.L_21 - .L_20)
.L_20:
        /*004c*/ 	.word	0x00000000
        /*0050*/ 	.short	0x0003
        /*0052*/ 	.short	0x0018
        /*0054*/ 	.byte	0x00, 0xf4, 0x21, 0x00


	//----- nvinfo : EIATTR_KPARAM_INFO
	.align		4
.L_21:
        /*0058*/ 	.byte	0x04, 0x17
        /*005a*/ 	.short	(.L_23 - .L_22)
.L_22:
        /*005c*/ 	.word	0x00000000
        /*0060*/ 	.short	0x0002
        /*0062*/ 	.short	0x0010
        /*0064*/ 	.byte	0x00, 0xf4, 0x21, 0x00


	//----- nvinfo : EIATTR_KPARAM_INFO
	.align		4
.L_23:
        /*0068*/ 	.byte	0x04, 0x17
        /*006a*/ 	.short	(.L_25 - .L_24)
.L_24:
        /*006c*/ 	.word	0x00000000
        /*0070*/ 	.short	0x0001
        /*0072*/ 	.short	0x0008
        /*0074*/ 	.byte	0x00, 0xf4, 0x21, 0x00


	//----- nvinfo : EIATTR_KPARAM_INFO
	.align		4
.L_25:
        /*0078*/ 	.byte	0x04, 0x17
        /*007a*/ 	.short	(.L_27 - .L_26)
.L_26:
        /*007c*/ 	.word	0x00000000
        /*0080*/ 	.short	0x0000
        /*0082*/ 	.short	0x0000
        /*0084*/ 	.byte	0x00, 0xf4, 0x21, 0x00


	//----- nvinfo : EIATTR_SPARSE_MMA_MASK
	.align		4
.L_27:
        /*0088*/ 	.byte	0x03, 0x50
        /*008a*/ 	.short	0x0000


	//----- nvinfo : EIATTR_MAXREG_COUNT
	.align		4
        /*008c*/ 	.byte	0x03, 0x1b
        /*008e*/ 	.short	0x00ff


	//----- nvinfo : EIATTR_EXIT_INSTR_OFFSETS
	.align		4
        /*0090*/ 	.byte	0x04, 0x1c
        /*0092*/ 	.short	(.L_29 - .L_28)


	//   ....[0]....
.L_28:
        /*0094*/ 	.word	0x00000420


	//----- nvinfo : EIATTR_REQNTID
	.align		4
.L_29:
        /*0098*/ 	.byte	0x04, 0x10
        /*009a*/ 	.short	(.L_31 - .L_30)
.L_30:
        /*009c*/ 	.word	0x00000100
        /*00a0*/ 	.word	0x00000001
        /*00a4*/ 	.word	0x00000001


	//----- nvinfo : EIATTR_CBANK_PARAM_SIZE
	.align		4
.L_31:
        /*00a8*/ 	.byte	0x03, 0x19
        /*00aa*/ 	.short	0x003c


	//----- nvinfo : EIATTR_PARAM_CBANK
	.align		4
        /*00ac*/ 	.byte	0x04, 0x0a
        /*00ae*/ 	.short	(.L_33 - .L_32)
	.align		4
.L_32:
        /*00b0*/ 	.word	index@(.nv.constant0.triton_poi_fused__native_batch_norm_legit_no_training_add_relu_14)
        /*00b4*/ 	.short	0x0210
        /*00b6*/ 	.short	0x003c


	//----- nvinfo : EIATTR_SW_WAR
	.align		4
.L_33:
        /*00b8*/ 	.byte	0x04, 0x36
        /*00ba*/ 	.short	(.L_35 - .L_34)
.L_34:
        /*00bc*/ 	.word	0x00000008
.L_35:


//--------------------- .nv.callgraph             --------------------------
	.section	.nv.callgraph,"",@"SHT_CUDA_CALLGRAPH"
	.align	4
	.sectionentsize	8
	.align		4
        /*0000*/ 	.word	0x00000000
	.align		4
        /*0004*/ 	.word	0xffffffff
	.align		4
        /*0008*/ 	.word	0x00000000
	.align		4
        /*000c*/ 	.word	0xfffffffe
	.align		4
        /*0010*/ 	.word	0x00000000
	.align		4
        /*0014*/ 	.word	0xfffffffd
	.align		4
        /*0018*/ 	.word	0x00000000
	.align		4
        /*001c*/ 	.word	0xfffffffc


//--------------------- .nv.constant4             --------------------------
	.section	.nv.constant4,"a",@progbits
	.align	8
	.align		8
.nv.constant4:
        /*0000*/ 	.dword	_$_str
	.align		8
        /*0008*/ 	.dword	_$_str_$_2


//--------------------- .text.triton_poi_fused__native_batch_norm_legit_no_training_add_relu_14 --------------------------
	.section	.text.triton_poi_fused__native_batch_norm_legit_no_training_add_relu_14,"ax",@progbits
	.align	128
        .global         triton_poi_fused__native_batch_norm_legit_no_training_add_relu_14
        .type           triton_poi_fused__native_batch_norm_legit_no_training_add_relu_14,@function
        .size           triton_poi_fused__native_batch_norm_legit_no_training_add_relu_14,(.L_x_1 - triton_poi_fused__native_batch_norm_legit_no_training_add_relu_14)
        .other          triton_poi_fused__native_batch_norm_legit_no_training_add_relu_14,@"STO_CUDA_ENTRY STV_DEFAULT"
triton_poi_fused__native_batch_norm_legit_no_training_add_relu_14:
.text.triton_poi_fused__native_batch_norm_legit_no_training_add_relu_14:
[----:B------:R-:W-:Y:S01]  /*0000*/  LDC R1, c[0x0][0x28] ;  /* 0x00000a00ff017b82 */ /* 0x000fe20000000800 */
[----:B------:R-:W1:Y:S07]  /*0010*/  S2R R0, SR_TID.X ;  /* 0x0000000000007919 */ /* 0x000e6e0000002100 */
[----:B------:R-:W2:Y:S01]  /*0020*/  LDC.64 R2, c[0x0][0x220] ;  /* 0x00008800ff027b82 */ /* 0x000ea20000000a00 */
[----:B------:R-:W-:Y:S01]  /*0030*/  ULDC.64 UR4, c[0x0][0x208] ;  /* 0x0000820000047ab9 */ /* 0x000fe20000000a00 */
[----:B------:R-:W3:Y:S06]  /*0040*/  S2R R7, SR_CTAID.X ;  /* 0x0000000000077919 */ /* 0x000eec0000002500 */
[----:B------:R-:W4:Y:S08]  /*0050*/  LDC.64 R8, c[0x0][0x228] ;  /* 0x00008a00ff087b82 */ /* 0x000f300000000a00 */
[----:B------:R-:W5:Y:S08]  /*0060*/  LDC.64 R10, c[0x0][0x230] ;  /* 0x00008c00ff0a7b82 */ /* 0x000f700000000a00 */
[----:B------:R-:W4:Y:S01]  /*0070*/  LDC.64 R12, c[0x0][0x238] ;  /* 0x00008e00ff0c7b82 */ /* 0x000f220000000a00 */
[----:B-1----:R-:W-:-:S02]  /*0080*/  SHF.L.U32 R0, R0, 0x1, RZ ;  /* 0x0000000100007819 */ /* 0x002fc400000006ff */
[----:B---3--:R-:W-:Y:S02]  /*0090*/  SHF.R.S32.HI R5, RZ, 0x16, R7 ;  /* 0x00000016ff057819 */ /* 0x008fe40000011407 */
[----:B------:R-:W-:Y:S02]  /*00a0*/  LOP3.LUT R0, R0, 0x1fe, RZ, 0xc0, !PT ;  /* 0x000001fe00007812 */ /* 0x000fe400078ec0ff */
[----:B------:R-:W-:Y:S02]  /*00b0*/  SGXT R5, R5, 0x1 ;  /* 0x000000010505781a */ /* 0x000fe40000000200 */
[----:B------:R-:W-:Y:S02]  /*00c0*/  LEA R0, R7, R0, 0x9 ;  /* 0x0000000007007211 */ /* 0x000fe400078e48ff */
[----:B------:R-:W1:Y:S02]  /*00d0*/  LDC.64 R6, c[0x0][0x218] ;  /* 0x00008600ff067b82 */ /* 0x000e640000000a00 */
[----:B------:R-:W-:-:S04]  /*00e0*/  LEA.HI R5, R5, R0, RZ, 0x9 ;  /* 0x0000000005057211 */ /* 0x000fc800078f48ff */
[----:B------:R-:W-:-:S04]  /*00f0*/  LOP3.LUT R5, R5, 0xfffffe00, RZ, 0xc0, !PT ;  /* 0xfffffe0005057812 */ /* 0x000fc800078ec0ff */
[----:B------:R-:W-:Y:S02]  /*0100*/  IADD3 R15, R0, -R5, RZ ;  /* 0x80000005000f7210 */ /* 0x000fe40007ffe0ff */
[----:B------:R-:W3:Y:S03]  /*0110*/  LDC.64 R4, c[0x0][0x210] ;  /* 0x00008400ff047b82 */ /* 0x000ee60000000a00 */
[----:B--2---:R-:W-:-:S06]  /*0120*/  IMAD.WIDE R2, R15, 0x4, R2 ;  /* 0x000000040f027825 */ /* 0x004fcc00078e0202 */
[----:B------:R-:W2:Y:S01]  /*0130*/  LDG.E.EL.64 R2, desc[UR4][R2.64] ;  /* 0x0000000402027981 */ /* 0x000ea2000c2e1b00 */
[----:B-1----:R-:W-:-:S04]  /*0140*/  IMAD.WIDE R6, R15, 0x4, R6 ;  /* 0x000000040f067825 */ /* 0x002fc800078e0206 */
[C---:B----4-:R-:W-:Y:S02]  /*0150*/  IMAD.WIDE R8, R15.reuse, 0x4, R8 ;  /* 0x000000040f087825 */ /* 0x050fe400078e0208 */
[----:B------:R-:W4:Y:S02]  /*0160*/  LDG.E.EL.64 R6, desc[UR4][R6.64] ;  /* 0x0000000406067981 */ /* 0x000f24000c2e1b00 */
[----:B-----5:R-:W-:Y:S02]  /*0170*/  IMAD.WIDE R10, R15, 0x4, R10 ;  /* 0x000000040f0a7825 */ /* 0x020fe400078e020a */
[----:B------:R-:W5:Y:S02]  /*0180*/  LDG.E.EL.64 R8, desc[UR4][R8.64] ;  /* 0x0000000408087981 */ /* 0x000f64000c2e1b00 */
[C---:B---3--:R-:W-:Y:S02]  /*0190*/  IMAD.WIDE R4, R0.reuse, 0x4, R4 ;  /* 0x0000000400047825 */ /* 0x048fe400078e0204 */
[----:B------:R-:W5:Y:S04]  /*01a0*/  LDG.E.EL.64 R10, desc[UR4][R10.64] ;  /* 0x000000040a0a7981 */ /* 0x000f68000c2e1b00 */
[----:B------:R-:W4:Y:S01]  /*01b0*/  LDG.E.64 R4, desc[UR4][R4.64] ;  /* 0x0000000404047981 */ /* 0x000f22000c1e1b00 */
[----:B0-----:R-:W-:-:S06]  /*01c0*/  IMAD.WIDE R12, R0, 0x4, R12 ;  /* 0x00000004000c7825 */ /* 0x001fcc00078e020c */
[----:B------:R-:W3:Y:S01]  /*01d0*/  LDG.E.64 R12, desc[UR4][R12.64] ;  /* 0x000000040c0c7981 */ /* 0x000ee2000c1e1b00 */
[----:B------:R-:W-:Y:S01]  /*01e0*/  HFMA2.MMA R16, -RZ, RZ, 1.625, 0 ;  /* 0x3e800000ff107435 */ /* 0x000fe200000001ff */
[----:B--2---:R-:W-:Y:S01]  /*01f0*/  FADD R2, R2, 9.9999997473787516356e-06 ;  /* 0x3727c5ac02027421 */ /* 0x004fe20000000000 */
[----:B------:R-:W-:-:S03]  /*0200*/  FADD R3, R3, 9.9999997473787516356e-06 ;  /* 0x3727c5ac03037421 */ /* 0x000fc60000000000 */
[----:B------:R-:W0:Y:S08]  /*0210*/  MUFU.SQRT R14, R2 ;  /* 0x00000002000e7308 */ /* 0x000e300000002000 */
[----:B------:R1:W2:Y:S01]  /*0220*/  MUFU.SQRT R15, R3 ;  /* 0x00000003000f7308 */ /* 0x0002a20000002000 */
[C---:B0-----:R-:W-:Y:S02]  /*0230*/  FSETP.GT.AND P0, PT, R14.reuse, 8.50705917302346158658e+37, PT ;  /* 0x7e8000000e00780b */ /* 0x041fe40003f04000 */
[----:B------:R-:W-:Y:S01]  /*0240*/  FSETP.GEU.AND P2, PT, R14, 1.175494350822287508e-38, PT ;  /* 0x008000000e00780b */ /* 0x000fe20003f4e000 */
[----:B-1----:R-:W0:Y:S01]  /*0250*/  LDC.64 R2, c[0x0][0x240] ;  /* 0x00009000ff027b82 */ /* 0x002e220000000a00 */
[----:B--2---:R-:W-:-:S02]  /*0260*/  FSETP.GT.AND P1, PT, R15, 8.50705917302346158658e+37, PT ;  /* 0x7e8000000f00780b */ /* 0x004fc40003f24000 */
[----:B------:R-:W-:-:S07]  /*0270*/  FSETP.GEU.AND P3, PT, R15, 1.175494350822287508e-38, PT ;  /* 0x008000000f00780b */ /* 0x000fce0003f6e000 */
[----:B------:R-:W-:-:S04]  /*0280*/  @P0 FMUL R14, R14, 0.25 ;  /* 0x3e8000000e0e0820 */ /* 0x000fc80000400000 */
[----:B------:R-:W-:Y:S01]  /*0290*/  @!P2 FMUL R14, R14, 16777216 ;  /* 0x4b8000000e0ea820 */ /* 0x000fe20000400000 */
[----:B------:R-:W-:-:S04]  /*02a0*/  @P1 FMUL R15, R15, 0.25 ;  /* 0x3e8000000f0f1820 */ /* 0x000fc80000400000 */
[----:B------:R-:W-:Y:S01]  /*02b0*/  @!P3 FMUL R15, R15, 16777216 ;  /* 0x4b8000000f0fb820 */ /* 0x000fe20000400000 */
[----:B------:R-:W1:Y:S01]  /*02c0*/  MUFU.RCP R14, R14 ;  /* 0x0000000e000e7308 */ /* 0x000e620000001000 */
[----:B------:R-:W-:-:S07]  /*02d0*/  FSEL R17, R16, 1, P0 ;  /* 0x3f80000010117808 */ /* 0x000fce0000000000 */
[----:B------:R-:W2:Y:S01]  /*02e0*/  MUFU.RCP R15, R15 ;  /* 0x0000000f000f7308 */ /* 0x000ea20000001000 */
[----:B------:R-:W-:Y:S01]  /*02f0*/  FSEL R16, R16, 1, P1 ;  /* 0x3f80000010107808 */ /* 0x000fe20000800000 */
[----:B------:R-:W-:Y:S01]  /*0300*/  @!P2 FMUL R17, R17, 16777216 ;  /* 0x4b8000001111a820 */ /* 0x000fe20000400000 */
[----:B----4-:R-:W-:-:S03]  /*0310*/  FADD R4, R4, -R6 ;  /* 0x8000000604047221 */ /* 0x010fc60000000000 */
[----:B------:R-:W-:Y:S01]  /*0320*/  @!P3 FMUL R16, R16, 16777216 ;  /* 0x4b8000001010b820 */ /* 0x000fe20000400000 */
[----:B-1----:R-:W-:Y:S01]  /*0330*/  FMUL R17, R14, R17 ;  /* 0x000000110e117220 */ /* 0x002fe20000400000 */
[----:B------:R-:W-:-:S03]  /*0340*/  FADD R5, R5, -R7 ;  /* 0x8000000705057221 */ /* 0x000fc60000000000 */
[----:B------:R-:W-:Y:S01]  /*0350*/  FMUL R17, R4, R17 ;  /* 0x0000001104117220 */ /* 0x000fe20000400000 */
[----:B--2---:R-:W-:-:S03]  /*0360*/  FMUL R16, R15, R16 ;  /* 0x000000100f107220 */ /* 0x004fc60000400000 */
[----:B-----5:R-:W-:Y:S01]  /*0370*/  FFMA R17, R8, R17, R10 ;  /* 0x0000001108117223 */ /* 0x020fe2000000000a */
[----:B------:R-:W-:-:S04]  /*0380*/  FMUL R16, R5, R16 ;  /* 0x0000001005107220 */ /* 0x000fc80000400000 */
[----:B------:R-:W-:Y:S01]  /*0390*/  FFMA R16, R9, R16, R11 ;  /* 0x0000001009107223 */ /* 0x000fe2000000000b */
[----:B---3--:R-:W-:Y:S01]  /*03a0*/  FSETP.GEU.AND P0, PT, R17, -R12, PT ;  /* 0x8000000c1100720b */ /* 0x008fe20003f0e000 */
[----:B------:R-:W-:Y:S02]  /*03b0*/  FADD R12, R12, R17 ;  /* 0x000000110c0c7221 */ /* 0x000fe40000000000 */
[----:B------:R-:W-:Y:S01]  /*03c0*/  FADD R4, R13, R16 ;  /* 0x000000100d047221 */ /* 0x000fe20000000000 */
[----:B------:R-:W-:Y:S01]  /*03d0*/  FSETP.GEU.AND P1, PT, R16, -R13, PT ;  /* 0x8000000d1000720b */ /* 0x000fe20003f2e000 */
[----:B0-----:R-:W-:Y:S01]  /*03e0*/  IMAD.WIDE R2, R0, 0x4, R2 ;  /* 0x0000000400027825 */ /* 0x001fe200078e0202 */
[----:B------:R-:W-:Y:S02]  /*03f0*/  FSEL R12, R12, RZ, P0 ;  /* 0x000000ff0c0c7208 */ /* 0x000fe40000000000 */
[----:B------:R-:W-:-:S05]  /*0400*/  FSEL R13, R4, RZ, P1 ;  /* 0x000000ff040d7208 */ /* 0x000fca0000800000 */
[----:B------:R-:W-:Y:S01]  /*0410*/  STG.E.64 desc[UR4][R2.64], R12 ;  /* 0x0000000c02007986 */ /* 0x000fe2000c101b04 */
[----:B------:R-:W-:Y:S05]  /*0420*/  EXIT ;  /* 0x000000000000794d */ /* 0x000fea0003800000 */
.L_x_0:
[----:B------:R-:W-:-:S00]  /*0430*/  BRA `(.L_x_0) ;  /* 0xfffffffc00fc7947 */ /* 0x000fc0000383ffff */
[----:B------:R-:W-:-:S00]  /*0440*/  NOP ;  /* 0x0000000000007918 */ /* 0x000fc00000000000 */
        /* <DEDUP_REMOVED lines=11> */
.L_x_1:


//--------------------- .nv.global.init           --------------------------
	.section	.nv.global.init,"aw",@progbits
.nv.global.init:
	.type		_$_str,@object
	.size		_$_str,(_$_str_$_2 - _$_str)
_$_str:
        /*0000*/ 	.byte	0x5f, 0x5f, 0x43, 0x55, 0x44, 0x41, 0x5f, 0x46, 0x54, 0x5a, 0x00
	.type		_$_str_$_2,@object
	.size		_$_str_$_2,(.L_1 - _$_str_$_2)
_$_str_$_2:
        /*000b*/ 	.byte	0x5f, 0x5f, 0x43, 0x55, 0x44, 0x41, 0x5f, 0x50, 0x52, 0x45, 0x43, 0x5f, 0x53, 0x51, 0x52, 0x54
        /*001b*/ 	.byte	0x00
.L_1:


//--------------------- .nv.constant0.triton_poi_fused__native_batch_norm_legit_no_training_add_relu_14 --------------------------
	.section	.nv.constant0.triton_poi_fused__native_batch_norm_legit_no_training_add_relu_14,"a",@progbits
	.sectionflags	@""
	.align	4
.nv.constant0.triton_poi_fused__native_batch_norm_legit_no_training_add_relu_14:
	.zero		588
